//
// Generated by NVIDIA NVVM Compiler
//
// Compiler Build ID: CL-36424714
// Cuda compilation tools, release 13.0, V13.0.88
// Based on NVVM 20.0.0
//

.version 9.0
.target sm_100
.address_size 64

	// .globl	_Z12vectorAddGPUPiS_S_i

.visible .entry _Z12vectorAddGPUPiS_S_i(
	.param .u64 .ptr .align 1 _Z12vectorAddGPUPiS_S_i_param_0,
	.param .u64 .ptr .align 1 _Z12vectorAddGPUPiS_S_i_param_1,
	.param .u64 .ptr .align 1 _Z12vectorAddGPUPiS_S_i_param_2,
	.param .u32 _Z12vectorAddGPUPiS_S_i_param_3
)
{
	.reg .pred 	%p<2>;
	.reg .b32 	%r<9>;
	.reg .b64 	%rd<11>;

	ld.param.u64 	%rd1, [_Z12vectorAddGPUPiS_S_i_param_0];
	ld.param.u64 	%rd2, [_Z12vectorAddGPUPiS_S_i_param_1];
	ld.param.u64 	%rd3, [_Z12vectorAddGPUPiS_S_i_param_2];
	ld.param.u32 	%r2, [_Z12vectorAddGPUPiS_S_i_param_3];
	mov.u32 	%r3, %ntid.x;
	mov.u32 	%r4, %ctaid.x;
	mov.u32 	%r5, %tid.x;
	mad.lo.s32 	%r1, %r3, %r4, %r5;
	setp.ge.s32 	%p1, %r1, %r2;
	@%p1 bra 	$L__BB0_2;
	cvta.to.global.u64 	%rd4, %rd1;
	cvta.to.global.u64 	%rd5, %rd2;
	cvta.to.global.u64 	%rd6, %rd3;
	mul.wide.s32 	%rd7, %r1, 4;
	add.s64 	%rd8, %rd4, %rd7;
	ld.global.u32 	%r6, [%rd8];
	add.s64 	%rd9, %rd5, %rd7;
	ld.global.u32 	%r7, [%rd9];
	add.s32 	%r8, %r7, %r6;
	add.s64 	%rd10, %rd6, %rd7;
	st.global.u32 	[%rd10], %r8;
$L__BB0_2:
	ret;

}


// ===== COMPILED SASS (sm_100) =====

	.target	sm_100

	.elftype	@"ET_EXEC"


//--------------------- .note.nv.tkinfo           --------------------------
	.section	.note.nv.tkinfo,"",@"SHT_NOTE"
	.sectionflags	@"SHF_NOTE_NV_TKINFO"
	.tkinfo
        /*0018*/ 	.word	0x00000002
        /*0030*/ 	.string	""
        /*0030*/ 	.string	"ptxas"
        /*0030*/ 	.string	"Cuda compilation tools, release 13.0, V13.0.88"
        /*0030*/ 	.string	"Build cuda_13.0.r13.0/compiler.36424714_0"
        /*0030*/ 	.string	"-arch sm_100 -m 64 "



//--------------------- .note.nv.cuinfo           --------------------------
	.section	.note.nv.cuinfo,"",@"SHT_NOTE"
	.sectionflags	@"SHF_NOTE_NV_CUINFO"
        /*0018*/ 	.short	0x0002
        /*001a*/ 	.short	0x0064
        /*001c*/ 	.short	0x0082
	.zero		2


//--------------------- .nv.info                  --------------------------
	.section	.nv.info,"",@"SHT_CUDA_INFO"
	.align	4


	//----- nvinfo : EIATTR_REGCOUNT
	.align		4
        /*0000*/ 	.byte	0x04, 0x2f
        /*0002*/ 	.short	(.L_1 - .L_0)
	.align		4
.L_0:
        /*0004*/ 	.word	index@(_Z12vectorAddGPUPiS_S_i)
        /*0008*/ 	.word	0x0000000c


	//----- nvinfo : EIATTR_FRAME_SIZE
	.align		4
.L_1:
        /*000c*/ 	.byte	0x04, 0x11
        /*000e*/ 	.short	(.L_3 - .L_2)
	.align		4
.L_2:
        /*0010*/ 	.word	index@(_Z12vectorAddGPUPiS_S_i)
        /*0014*/ 	.word	0x00000000


	//----- nvinfo : EIATTR_MIN_STACK_SIZE
	.align		4
.L_3:
        /*0018*/ 	.byte	0x04, 0x12
        /*001a*/ 	.short	(.L_5 - .L_4)
	.align		4
.L_4:
        /*001c*/ 	.word	index@(_Z12vectorAddGPUPiS_S_i)
        /*0020*/ 	.word	0x00000000
.L_5:


//--------------------- .nv.compat                --------------------------
	.section	.nv.compat,"",@"SHT_CUDA_COMPAT_INFO"
	.align	4
        /*0000*/ 	.byte	0x02, 0x09, 0x00, 0x00, 0x02, 0x02, 0x01, 0x00, 0x02, 0x05, 0x05, 0x00, 0x03, 0x07, 0x01, 0x01
        /*0010*/ 	.byte	0x02, 0x03, 0x00, 0x00, 0x02, 0x06, 0x01, 0x00, 0x04, 0x0b, 0x08, 0x00, 0x09, 0x00, 0x00, 0x00
        /*0020*/ 	.byte	0x00, 0x00, 0x00, 0x00


//--------------------- .nv.info._Z12vectorAddGPUPiS_S_i --------------------------
	.section	.nv.info._Z12vectorAddGPUPiS_S_i,"",@"SHT_CUDA_INFO"
	.sectionflags	@""
	.align	4


	//----- nvinfo : EIATTR_CUDA_API_VERSION
	.align		4
        /*0000*/ 	.byte	0x04, 0x37
        /*0002*/ 	.short	(.L_7 - .L_6)
.L_6:
        /*0004*/ 	.word	0x00000082


	//----- nvinfo : EIATTR_KPARAM_INFO
	.align		4
.L_7:
        /*0008*/ 	.byte	0x04, 0x17
        /*000a*/ 	.short	(.L_9 - .L_8)
.L_8:
        /*000c*/ 	.word	0x00000000
        /*0010*/ 	.short	0x0003
        /*0012*/ 	.short	0x0018
        /*0014*/ 	.byte	0x00, 0xf0, 0x11, 0x00


	//----- nvinfo : EIATTR_KPARAM_INFO
	.align		4
.L_9:
        /*0018*/ 	.byte	0x04, 0x17
        /*001a*/ 	.short	(.L_11 - .L_10)
.L_10:
        /*001c*/ 	.word	0x00000000
        /*0020*/ 	.short	0x0002
        /*0022*/ 	.short	0x0010
        /*0024*/ 	.byte	0x00, 0xf5, 0x21, 0x00


	//----- nvinfo : EIATTR_KPARAM_INFO
	.align		4
.L_11:
        /*0028*/ 	.byte	0x04, 0x17
        /*002a*/ 	.short	(.L_13 - .L_12)
.L_12:
        /*002c*/ 	.word	0x00000000
        /*0030*/ 	.short	0x0001
        /*0032*/ 	.short	0x0008
        /*0034*/ 	.byte	0x00, 0xf5, 0x21, 0x00


	//----- nvinfo : EIATTR_KPARAM_INFO
	.align		4
.L_13:
        /*0038*/ 	.byte	0x04, 0x17
        /*003a*/ 	.short	(.L_15 - .L_14)
.L_14:
        /*003c*/ 	.word	0x00000000
        /*0040*/ 	.short	0x0000
        /*0042*/ 	.short	0x0000
        /*0044*/ 	.byte	0x00, 0xf5, 0x21, 0x00


	//----- nvinfo : EIATTR_SPARSE_MMA_MASK
	.align		4
.L_15:
        /*0048*/ 	.byte	0x03, 0x50
        /*004a*/ 	.short	0x0000


	//----- nvinfo : EIATTR_MAXREG_COUNT
	.align		4
        /*004c*/ 	.byte	0x03, 0x1b
        /*004e*/ 	.short	0x00ff


	//----- nvinfo : EIATTR_MERCURY_ISA_VERSION
	.align		4
        /*0050*/ 	.byte	0x03, 0x5f
        /*0052*/ 	.short	0x0101


	//----- nvinfo : EIATTR_VRC_CTA_INIT_COUNT
	.align		4
        /*0054*/ 	.byte	0x02, 0x4a
	.zero		1
	.zero		1


	//----- nvinfo : EIATTR_EXIT_INSTR_OFFSETS
	.align		4
        /*0058*/ 	.byte	0x04, 0x1c
        /*005a*/ 	.short	(.L_17 - .L_16)


	//   ....[0]....
.L_16:
        /*005c*/ 	.word	0x00000070


	//   ....[1]....
        /*0060*/ 	.word	0x00000130


	//----- nvinfo : EIATTR_CBANK_PARAM_SIZE
	.align		4
.L_17:
        /*0064*/ 	.byte	0x03, 0x19
        /*0066*/ 	.short	0x001c


	//----- nvinfo : EIATTR_PARAM_CBANK
	.align		4
        /*0068*/ 	.byte	0x04, 0x0a
        /*006a*/ 	.short	(.L_19 - .L_18)
	.align		4
.L_18:
        /*006c*/ 	.word	index@(.nv.constant0._Z12vectorAddGPUPiS_S_i)
        /*0070*/ 	.short	0x0380
        /*0072*/ 	.short	0x001c


	//----- nvinfo : EIATTR_SW_WAR
	.align		4
.L_19:
        /*0074*/ 	.byte	0x04, 0x36
        /*0076*/ 	.short	(.L_21 - .L_20)
.L_20:
        /*0078*/ 	.word	0x00000008
.L_21:


//--------------------- .nv.callgraph             --------------------------
	.section	.nv.callgraph,"",@"SHT_CUDA_CALLGRAPH"
	.align	4
	.sectionentsize	8
	.align		4
        /*0000*/ 	.word	0x00000000
	.align		4
        /*0004*/ 	.word	0xffffffff
	.align		4
        /*0008*/ 	.word	0x00000000
	.align		4
        /*000c*/ 	.word	0xfffffffe
	.align		4
        /*0010*/ 	.word	0x00000000
	.align		4
        /*0014*/ 	.word	0xfffffffd
	.align		4
        /*0018*/ 	.word	0x00000000
	.align		4
        /*001c*/ 	.word	0xfffffffc


//--------------------- .text._Z12vectorAddGPUPiS_S_i --------------------------
	.section	.text._Z12vectorAddGPUPiS_S_i,"ax",@progbits
	.align	128
        .global         _Z12vectorAddGPUPiS_S_i
        .type           _Z12vectorAddGPUPiS_S_i,@function
        .size           _Z12vectorAddGPUPiS_S_i,(.L_x_1 - _Z12vectorAddGPUPiS_S_i)
        .other          _Z12vectorAddGPUPiS_S_i,@"STO_CUDA_ENTRY STV_DEFAULT"
_Z12vectorAddGPUPiS_S_i:
.text._Z12vectorAddGPUPiS_S_i:
[----:B------:R-:W-:Y:S01]  /*0000*/  LDC R1, c[0x0][0x37c] ;  /* 0x0000df00ff017b82 */ /* 0x000fe20000000800 */
[----:B------:R-:W0:Y:S01]  /*0010*/  S2R R9, SR_CTAID.X ;  /* 0x0000000000097919 */ /* 0x000e220000002500 */
[----:B------:R-:W0:Y:S01]  /*0020*/  LDCU UR4, c[0x0][0x360] ;  /* 0x00006c00ff0477ac */ /* 0x000e220008000800 */
[----:B------:R-:W0:Y:S01]  /*0030*/  S2R R0, SR_TID.X ;  /* 0x0000000000007919 */ /* 0x000e220000002100 */
[----:B------:R-:W1:Y:S01]  /*0040*/  LDCU UR5, c[0x0][0x398] ;  /* 0x00007300ff0577ac */ /* 0x000e620008000800 */
[----:B0-----:R-:W-:-:S05]  /*0050*/  IMAD R9, R9, UR4, R0 ;  /* 0x0000000409097c24 */ /* 0x001fca000f8e0200 */
[----:B-1----:R-:W-:-:S13]  /*0060*/  ISETP.GE.AND P0, PT, R9, UR5, PT ;  /* 0x0000000509007c0c */ /* 0x002fda000bf06270 */
[----:B------:R-:W-:Y:S05]  /*0070*/  @P0 EXIT ;  /* 0x000000000000094d */ /* 0x000fea0003800000 */
[----:B------:R-:W0:Y:S01]  /*0080*/  LDC.64 R2, c[0x0][0x380] ;  /* 0x0000e000ff027b82 */ /* 0x000e220000000a00 */
[----:B------:R-:W1:Y:S07]  /*0090*/  LDCU.64 UR4, c[0x0][0x358] ;  /* 0x00006b00ff0477ac */ /* 0x000e6e0008000a00 */
[----:B------:R-:W2:Y:S08]  /*00a0*/  LDC.64 R4, c[0x0][0x388] ;  /* 0x0000e200ff047b82 */ /* 0x000eb00000000a00 */
[----:B------:R-:W3:Y:S01]  /*00b0*/  LDC.64 R6, c[0x0][0x390] ;  /* 0x0000e400ff067b82 */ /* 0x000ee20000000a00 */
[----:B0-----:R-:W-:-:S06]  /*00c0*/  IMAD.WIDE R2, R9, 0x4, R2 ;  /* 0x0000000409027825 */ /* 0x001fcc00078e0202 */
[----:B-1----:R-:W4:Y:S01]  /*00d0*/  LDG.E R2, desc[UR4][R2.64] ;  /* 0x0000000402027981 */ /* 0x002f22000c1e1900 */
[----:B--2---:R-:W-:-:S06]  /*00e0*/  IMAD.WIDE R4, R9, 0x4, R4 ;  /* 0x0000000409047825 */ /* 0x004fcc00078e0204 */
[----:B------:R-:W4:Y:S01]  /*00f0*/  LDG.E R5, desc[UR4][R4.64] ;  /* 0x0000000404057981 */ /* 0x000f22000c1e1900 */
[----:B---3--:R-:W-:Y:S01]  /*0100*/  IMAD.WIDE R6, R9, 0x4, R6 ;  /* 0x0000000409067825 */ /* 0x008fe200078e0206 */
[----:B----4-:R-:W-:-:S05]  /*0110*/  IADD3 R9, PT, PT, R2, R5, RZ ;  /* 0x0000000502097210 */ /* 0x010fca0007ffe0ff */
[----:B------:R-:W-:Y:S01]  /*0120*/  STG.E desc[UR4][R6.64], R9 ;  /* 0x0000000906007986 */ /* 0x000fe2000c101904 */
[----:B------:R-:W-:Y:S05]  /*0130*/  EXIT ;  /* 0x000000000000794d */ /* 0x000fea0003800000 */
.L_x_0:
[----:B------:R-:W-:-:S00]  /*0140*/  BRA `(.L_x_0) ;  /* 0xfffffffc00fc7947 */ /* 0x000fc0000383ffff */
[----:B------:R-:W-:-:S00]  /*0150*/  NOP ;  /* 0x0000000000007918 */ /* 0x000fc00000000000 */
        /* <DEDUP_REMOVED lines=10> */
.L_x_1:


//--------------------- .nv.shared.reserved.0     --------------------------
	.section	.nv.shared.reserved.0,"aw",@nobits
	.weak		__nv_reservedSMEM_offset_0_alias
	.size		__nv_reservedSMEM_offset_0_alias, 0, 64
	.other		__nv_reservedSMEM_offset_0_alias,@"STO_CUDA_RESERVED_SHARED STV_DEFAULT"
__nv_reservedSMEM_offset_0_alias:
	.zero		0
	.zero		64


//--------------------- .nv.constant0._Z12vectorAddGPUPiS_S_i --------------------------
	.section	.nv.constant0._Z12vectorAddGPUPiS_S_i,"a",@progbits
	.sectionflags	@""
	.align	4
.nv.constant0._Z12vectorAddGPUPiS_S_i:
	.zero		924


//--------------------- SYMBOLS --------------------------

	.type		.nv.reservedSmem.offset0,@object
	.size		.nv.reservedSmem.offset0,0x4
